	.headerflags	@"EF_CUDA_TEXMODE_UNIFIED EF_CUDA_64BIT_ADDRESS EF_CUDA_ACCELERATORS EF_CUDA_SM90 EF_CUDA_VIRTUAL_SM(EF_CUDA_SM90)"
	.elftype	@"ET_EXEC"


//--------------------- .nv.info                  --------------------------
	.section	.nv.info,"",@"SHT_CUDA_INFO"
	.align	4


	//----- nvinfo : EIATTR_REGCOUNT
	.align		4
        /*0000*/ 	.byte	0x04, 0x2f
        /*0002*/ 	.short	(.L_1 - .L_0)
	.align		4
.L_0:
        /*0004*/ 	.word	index@(triton_poi_fused_avg_pool2d_1)
        /*0008*/ 	.word	0x00000016


	//----- nvinfo : EIATTR_MIN_STACK_SIZE
	.align		4
.L_1:
        /*000c*/ 	.byte	0x04, 0x12
        /*000e*/ 	.short	(.L_3 - .L_2)
	.align		4
.L_2:
        /*0010*/ 	.word	index@(triton_poi_fused_avg_pool2d_1)
        /*0014*/ 	.word	0x00000000


	//----- nvinfo : EIATTR_FRAME_SIZE
	.align		4
.L_3:
        /*0018*/ 	.byte	0x04, 0x11
        /*001a*/ 	.short	(.L_5 - .L_4)
	.align		4
.L_4:
        /*001c*/ 	.word	index@(triton_poi_fused_avg_pool2d_1)
        /*0020*/ 	.word	0x00000000


	//----- nvinfo : EIATTR_MIN_STACK_SIZE
	.align		4
.L_5:
        /*0024*/ 	.byte	0x04, 0x12
        /*0026*/ 	.short	(.L_7 - .L_6)
	.align		4
.L_6:
        /*0028*/ 	.word	index@(triton_poi_fused_avg_pool2d_1)
        /*002c*/ 	.word	0x00000000
.L_7:


//--------------------- .nv.info.triton_poi_fused_avg_pool2d_1 --------------------------
	.section	.nv.info.triton_poi_fused_avg_pool2d_1,"",@"SHT_CUDA_INFO"
	.sectionflags	@""
	.align	4


	//----- nvinfo : EIATTR_CUDA_API_VERSION
	.align		4
        /*0000*/ 	.byte	0x04, 0x37
        /*0002*/ 	.short	(.L_9 - .L_8)
.L_8:
        /*0004*/ 	.word	0x0000007c


	//----- nvinfo : EIATTR_KPARAM_INFO
	.align		4
.L_9:
        /*0008*/ 	.byte	0x04, 0x17
        /*000a*/ 	.short	(.L_11 - .L_10)
.L_10:
        /*000c*/ 	.word	0x00000000
        /*0010*/ 	.short	0x0002
        /*0012*/ 	.short	0x0010
        /*0014*/ 	.byte	0x00, 0xf0, 0x11, 0x00


	//----- nvinfo : EIATTR_KPARAM_INFO
	.align		4
.L_11:
        /*0018*/ 	.byte	0x04, 0x17
        /*001a*/ 	.short	(.L_13 - .L_12)
.L_12:
        /*001c*/ 	.word	0x00000000
        /*0020*/ 	.short	0x0001
        /*0022*/ 	.short	0x0008
        /*0024*/ 	.byte	0x00, 0xf4, 0x21, 0x00


	//----- nvinfo : EIATTR_KPARAM_INFO
	.align		4
.L_13:
        /*0028*/ 	.byte	0x04, 0x17
        /*002a*/ 	.short	(.L_15 - .L_14)
.L_14:
        /*002c*/ 	.word	0x00000000
        /*0030*/ 	.short	0x0000
        /*0032*/ 	.short	0x0000
        /*0034*/ 	.byte	0x00, 0xf4, 0x21, 0x00


	//----- nvinfo : EIATTR_SPARSE_MMA_MASK
	.align		4
.L_15:
        /*0038*/ 	.byte	0x03, 0x50
        /*003a*/ 	.short	0x0000


	//----- nvinfo : EIATTR_MAXREG_COUNT
	.align		4
        /*003c*/ 	.byte	0x03, 0x1b
        /*003e*/ 	.short	0x00ff


	//----- nvinfo : EIATTR_EXIT_INSTR_OFFSETS
	.align		4
        /*0040*/ 	.byte	0x04, 0x1c
        /*0042*/ 	.short	(.L_17 - .L_16)


	//   ....[0]....
.L_16:
        /*0044*/ 	.word	0x000002c0


	//   ....[1]....
        /*0048*/ 	.word	0x00000300


	//----- nvinfo : EIATTR_REQNTID
	.align		4
.L_17:
        /*004c*/ 	.byte	0x04, 0x10
        /*004e*/ 	.short	(.L_19 - .L_18)
.L_18:
        /*0050*/ 	.word	0x00000020
        /*0054*/ 	.word	0x00000001
        /*0058*/ 	.word	0x00000001


	//----- nvinfo : EIATTR_CBANK_PARAM_SIZE
	.align		4
.L_19:
        /*005c*/ 	.byte	0x03, 0x19
        /*005e*/ 	.short	0x0014


	//----- nvinfo : EIATTR_PARAM_CBANK
	.align		4
        /*0060*/ 	.byte	0x04, 0x0a
        /*0062*/ 	.short	(.L_21 - .L_20)
	.align		4
.L_20:
        /*0064*/ 	.word	index@(.nv.constant0.triton_poi_fused_avg_pool2d_1)
        /*0068*/ 	.short	0x0210
        /*006a*/ 	.short	0x0014


	//----- nvinfo : EIATTR_SW_WAR
	.align		4
.L_21:
        /*006c*/ 	.byte	0x04, 0x36
        /*006e*/ 	.short	(.L_23 - .L_22)
.L_22:
        /*0070*/ 	.word	0x00000008
.L_23:


//--------------------- .nv.callgraph             --------------------------
	.section	.nv.callgraph,"",@"SHT_CUDA_CALLGRAPH"
	.align	4
	.sectionentsize	8
	.align		4
        /*0000*/ 	.word	0x00000000
	.align		4
        /*0004*/ 	.word	0xffffffff
	.align		4
        /*0008*/ 	.word	0x00000000
	.align		4
        /*000c*/ 	.word	0xfffffffe
	.align		4
        /*0010*/ 	.word	0x00000000
	.align		4
        /*0014*/ 	.word	0xfffffffd
	.align		4
        /*0018*/ 	.word	0x00000000
	.align		4
        /*001c*/ 	.word	0xfffffffc


//--------------------- .text.triton_poi_fused_avg_pool2d_1 --------------------------
	.section	.text.triton_poi_fused_avg_pool2d_1,"ax",@progbits
	.align	128
        .global         triton_poi_fused_avg_pool2d_1
        .type           triton_poi_fused_avg_pool2d_1,@function
        .size           triton_poi_fused_avg_pool2d_1,(.L_x_1 - triton_poi_fused_avg_pool2d_1)
        .other          triton_poi_fused_avg_pool2d_1,@"STO_CUDA_ENTRY STV_DEFAULT"
triton_poi_fused_avg_pool2d_1:
.text.triton_poi_fused_avg_pool2d_1:
[----:B------:R-:W0:Y:S02]  /*0000*/  LDC R1, c[0x0][0x28] ;  /* 0x00000a00ff017b82 */ /* 0x000e240000000800 */
[----:B------:R-:W1:Y:S01]  /*0010*/  S2R R0, SR_CTAID.X ;  /* 0x0000000000007919 */ /* 0x000e620000002500 */
[----:B------:R-:W2:Y:S01]  /*0020*/  LDC.64 R8, c[0x0][0x210] ;  /* 0x00008400ff087b82 */ /* 0x000ea20000000a00 */
[----:B------:R-:W-:Y:S01]  /*0030*/  HFMA2.MMA R10, -RZ, RZ, 0, 0 ;  /* 0x00000000ff0a7435 */ /* 0x000fe200000001ff */
[----:B------:R-:W-:Y:S01]  /*0040*/  CS2R R14, SRZ ;  /* 0x00000000000e7805 */ /* 0x000fe2000001ff00 */
[----:B------:R-:W3:Y:S01]  /*0050*/  S2R R3, SR_TID.X ;  /* 0x0000000000037919 */ /* 0x000ee20000002100 */
[----:B------:R-:W-:Y:S01]  /*0060*/  CS2R R12, SRZ ;  /* 0x00000000000c7805 */ /* 0x000fe2000001ff00 */
[----:B------:R-:W-:Y:S01]  /*0070*/  ULDC.64 UR4, c[0x0][0x208] ;  /* 0x0000820000047ab9 */ /* 0x000fe20000000a00 */
[----:B-1----:R-:W-:Y:S02]  /*0080*/  SHF.R.U32.HI R5, RZ, 0x19, R0 ;  /* 0x00000019ff057819 */ /* 0x002fe40000011600 */
[----:B------:R-:W-:Y:S02]  /*0090*/  SHF.L.U32 R0, R0, 0x6, RZ ;  /* 0x0000000600007819 */ /* 0x000fe400000006ff */
[----:B------:R-:W-:Y:S01]  /*00a0*/  SGXT.U32 R5, R5, 0x1 ;  /* 0x000000010505781a */ /* 0x000fe20000000000 */
[----:B---3--:R-:W-:Y:S01]  /*00b0*/  IMAD.SHL.U32 R3, R3, 0x2, RZ ;  /* 0x0000000203037824 */ /* 0x008fe200078e00ff */
[----:B------:R-:W-:-:S04]  /*00c0*/  IADD3 R2, R0, 0x1, RZ ;  /* 0x0000000100027810 */ /* 0x000fc80007ffe0ff */
[----:B------:R-:W-:Y:S02]  /*00d0*/  IADD3 R5, R2, R5, RZ ;  /* 0x0000000502057210 */ /* 0x000fe40007ffe0ff */
[----:B------:R-:W-:Y:S02]  /*00e0*/  LOP3.LUT R11, R0, 0x3e, R3, 0xf8, !PT ;  /* 0x0000003e000b7812 */ /* 0x000fe400078ef803 */
[----:B------:R-:W-:Y:S02]  /*00f0*/  LOP3.LUT R5, R5, 0x7fffffc2, RZ, 0xc0, !PT ;  /* 0x7fffffc205057812 */ /* 0x000fe400078ec0ff */
[C---:B------:R-:W-:Y:S02]  /*0100*/  SHF.L.U32 R3, R11.reuse, 0x2, RZ ;  /* 0x000000020b037819 */ /* 0x040fe400000006ff */
[----:B------:R-:W-:Y:S01]  /*0110*/  ISETP.GE.AND P0, PT, R11, 0x40, PT ;  /* 0x000000400b00780c */ /* 0x000fe20003f06270 */
[----:B------:R-:W-:-:S05]  /*0120*/  IMAD.IADD R5, R2, 0x1, -R5 ;  /* 0x0000000102057824 */ /* 0x000fca00078e0a05 */
[----:B------:R-:W-:Y:S01]  /*0130*/  LEA R7, R5, R3, 0x1 ;  /* 0x0000000305077211 */ /* 0x000fe200078e08ff */
[----:B------:R-:W-:Y:S02]  /*0140*/  IMAD.MOV.U32 R0, RZ, RZ, RZ ;  /* 0x000000ffff007224 */ /* 0x000fe400078e00ff */
[----:B--2---:R-:W-:Y:S01]  /*0150*/  IMAD.WIDE R2, R3, 0x4, R8 ;  /* 0x0000000403027825 */ /* 0x004fe200078e0208 */
[----:B------:R-:W-:-:S03]  /*0160*/  IADD3 R17, R7, 0x4, RZ ;  /* 0x0000000407117810 */ /* 0x000fc60007ffe0ff */
[--C-:B------:R-:W-:Y:S01]  /*0170*/  IMAD.WIDE R4, R7, 0x4, R8.reuse ;  /* 0x0000000407047825 */ /* 0x100fe200078e0208 */
[----:B------:R-:W-:Y:S01]  /*0180*/  IADD3 R19, R7, 0x5, RZ ;  /* 0x0000000507137810 */ /* 0x000fe20007ffe0ff */
[----:B------:R-:W2:Y:S02]  /*0190*/  @!P0 LDG.E.EL R0, desc[UR4][R2.64] ;  /* 0x0000000402008981 */ /* 0x000ea4000c2e1900 */
[----:B------:R-:W-:Y:S02]  /*01a0*/  IMAD.WIDE R6, R17, 0x4, R8 ;  /* 0x0000000411067825 */ /* 0x000fe400078e0208 */
[----:B------:R-:W3:Y:S01]  /*01b0*/  @!P0 LDG.E.EL R10, desc[UR4][R4.64] ;  /* 0x00000004040a8981 */ /* 0x000ee2000c2e1900 */
[----:B------:R-:W-:-:S03]  /*01c0*/  CS2R R16, SRZ ;  /* 0x0000000000107805 */ /* 0x000fc6000001ff00 */
[----:B------:R1:W3:Y:S01]  /*01d0*/  @!P0 LDG.E.EL R15, desc[UR4][R4.64+0x4] ;  /* 0x00000404040f8981 */ /* 0x0002e2000c2e1900 */
[----:B------:R-:W-:-:S03]  /*01e0*/  IMAD.WIDE R8, R19, 0x4, R8 ;  /* 0x0000000413087825 */ /* 0x000fc600078e0208 */
[----:B------:R-:W2:Y:S04]  /*01f0*/  @!P0 LDG.E.EL R13, desc[UR4][R2.64+0x4] ;  /* 0x00000404020d8981 */ /* 0x000ea8000c2e1900 */
[----:B------:R-:W4:Y:S01]  /*0200*/  @!P0 LDG.E.EL R12, desc[UR4][R2.64+0x10] ;  /* 0x00001004020c8981 */ /* 0x000f22000c2e1900 */
[----:B-1----:R-:W1:Y:S03]  /*0210*/  LDC.64 R4, c[0x0][0x218] ;  /* 0x00008600ff047b82 */ /* 0x002e660000000a00 */
[----:B------:R-:W5:Y:S04]  /*0220*/  @!P0 LDG.E.EL R14, desc[UR4][R6.64] ;  /* 0x00000004060e8981 */ /* 0x000f68000c2e1900 */
[----:B------:R-:W5:Y:S04]  /*0230*/  @!P0 LDG.E.EL R16, desc[UR4][R2.64+0x14] ;  /* 0x0000140402108981 */ /* 0x000f68000c2e1900 */
[----:B------:R-:W5:Y:S01]  /*0240*/  @!P0 LDG.E.EL R17, desc[UR4][R8.64] ;  /* 0x0000000408118981 */ /* 0x000f62000c2e1900 */
[----:B-1----:R-:W-:-:S04]  /*0250*/  IMAD.WIDE R4, R11, 0x4, R4 ;  /* 0x000000040b047825 */ /* 0x002fc800078e0204 */
[----:B---3--:R-:W-:Y:S01]  /*0260*/  FADD R15, R15, R10 ;  /* 0x0000000a0f0f7221 */ /* 0x008fe20000000000 */
[----:B--2---:R-:W-:-:S04]  /*0270*/  FADD R13, R13, R0 ;  /* 0x000000000d0d7221 */ /* 0x004fc80000000000 */
[----:B----4-:R-:W-:Y:S01]  /*0280*/  FADD R13, R13, R12 ;  /* 0x0000000c0d0d7221 */ /* 0x010fe20000000000 */
[----:B-----5:R-:W-:-:S03]  /*0290*/  FADD R14, R15, R14 ;  /* 0x0000000e0f0e7221 */ /* 0x020fc60000000000 */
[----:B------:R-:W-:Y:S01]  /*02a0*/  FADD R13, R13, R16 ;  /* 0x000000100d0d7221 */ /* 0x000fe20000000000 */
[----:B------:R-:W-:Y:S01]  /*02b0*/  FADD R14, R14, R17 ;  /* 0x000000110e0e7221 */ /* 0x000fe20000000000 */
[----:B------:R-:W-:Y:S06]  /*02c0*/  @P0 EXIT ;  /* 0x000000000000094d */ /* 0x000fec0003800000 */
[----:B------:R-:W-:Y:S01]  /*02d0*/  FMUL R2, R13, 0.25 ;  /* 0x3e8000000d027820 */ /* 0x000fe20000400000 */
[----:B------:R-:W-:-:S05]  /*02e0*/  FMUL R3, R14, 0.25 ;  /* 0x3e8000000e037820 */ /* 0x000fca0000400000 */
[----:B------:R-:W-:Y:S01]  /*02f0*/  STG.E.64 desc[UR4][R4.64], R2 ;  /* 0x0000000204007986 */ /* 0x000fe2000c101b04 */
[----:B------:R-:W-:Y:S05]  /*0300*/  EXIT ;  /* 0x000000000000794d */ /* 0x000fea0003800000 */
.L_x_0:
[----:B------:R-:W-:-:S00]  /*0310*/  BRA `(.L_x_0) ;  /* 0xfffffffc00fc7947 */ /* 0x000fc0000383ffff */
[----:B------:R-:W-:-:S00]  /*0320*/  NOP ;  /* 0x0000000000007918 */ /* 0x000fc00000000000 */
        /* <DEDUP_REMOVED lines=13> */
.L_x_1:


//--------------------- .nv.constant0.triton_poi_fused_avg_pool2d_1 --------------------------
	.section	.nv.constant0.triton_poi_fused_avg_pool2d_1,"a",@progbits
	.sectionflags	@""
	.align	4
.nv.constant0.triton_poi_fused_avg_pool2d_1:
	.zero		548
